	.headerflags	@"EF_CUDA_TEXMODE_UNIFIED EF_CUDA_64BIT_ADDRESS EF_CUDA_ACCELERATORS EF_CUDA_SM90 EF_CUDA_VIRTUAL_SM(EF_CUDA_SM90)"
	.elftype	@"ET_EXEC"


//--------------------- .nv.info                  --------------------------
	.section	.nv.info,"",@"SHT_CUDA_INFO"
	.align	4


	//----- nvinfo : EIATTR_REGCOUNT
	.align		4
        /*0000*/ 	.byte	0x04, 0x2f
        /*0002*/ 	.short	(.L_1 - .L_0)
	.align		4
.L_0:
        /*0004*/ 	.word	index@(triton_poi_fused_convolution_div_max_pool2d_with_indices_relu_sub_23)
        /*0008*/ 	.word	0x00000010


	//----- nvinfo : EIATTR_MIN_STACK_SIZE
	.align		4
.L_1:
        /*000c*/ 	.byte	0x04, 0x12
        /*000e*/ 	.short	(.L_3 - .L_2)
	.align		4
.L_2:
        /*0010*/ 	.word	index@(triton_poi_fused_convolution_div_max_pool2d_with_indices_relu_sub_23)
        /*0014*/ 	.word	0x00000000


	//----- nvinfo : EIATTR_FRAME_SIZE
	.align		4
.L_3:
        /*0018*/ 	.byte	0x04, 0x11
        /*001a*/ 	.short	(.L_5 - .L_4)
	.align		4
.L_4:
        /*001c*/ 	.word	index@(triton_poi_fused_convolution_div_max_pool2d_with_indices_relu_sub_23)
        /*0020*/ 	.word	0x00000000


	//----- nvinfo : EIATTR_MIN_STACK_SIZE
	.align		4
.L_5:
        /*0024*/ 	.byte	0x04, 0x12
        /*0026*/ 	.short	(.L_7 - .L_6)
	.align		4
.L_6:
        /*0028*/ 	.word	index@(triton_poi_fused_convolution_div_max_pool2d_with_indices_relu_sub_23)
        /*002c*/ 	.word	0x00000000
.L_7:


//--------------------- .nv.info.triton_poi_fused_convolution_div_max_pool2d_with_indices_relu_sub_23 --------------------------
	.section	.nv.info.triton_poi_fused_convolution_div_max_pool2d_with_indices_relu_sub_23,"",@"SHT_CUDA_INFO"
	.sectionflags	@""
	.align	4


	//----- nvinfo : EIATTR_CUDA_API_VERSION
	.align		4
        /*0000*/ 	.byte	0x04, 0x37
        /*0002*/ 	.short	(.L_9 - .L_8)
.L_8:
        /*0004*/ 	.word	0x0000007c


	//----- nvinfo : EIATTR_KPARAM_INFO
	.align		4
.L_9:
        /*0008*/ 	.byte	0x04, 0x17
        /*000a*/ 	.short	(.L_11 - .L_10)
.L_10:
        /*000c*/ 	.word	0x00000000
        /*0010*/ 	.short	0x0002
        /*0012*/ 	.short	0x0010
        /*0014*/ 	.byte	0x00, 0xf0, 0x11, 0x00


	//----- nvinfo : EIATTR_KPARAM_INFO
	.align		4
.L_11:
        /*0018*/ 	.byte	0x04, 0x17
        /*001a*/ 	.short	(.L_13 - .L_12)
.L_12:
        /*001c*/ 	.word	0x00000000
        /*0020*/ 	.short	0x0001
        /*0022*/ 	.short	0x0008
        /*0024*/ 	.byte	0x00, 0xf4, 0x21, 0x00


	//----- nvinfo : EIATTR_KPARAM_INFO
	.align		4
.L_13:
        /*0028*/ 	.byte	0x04, 0x17
        /*002a*/ 	.short	(.L_15 - .L_14)
.L_14:
        /*002c*/ 	.word	0x00000000
        /*0030*/ 	.short	0x0000
        /*0032*/ 	.short	0x0000
        /*0034*/ 	.byte	0x00, 0xf4, 0x21, 0x00


	//----- nvinfo : EIATTR_SPARSE_MMA_MASK
	.align		4
.L_15:
        /*0038*/ 	.byte	0x03, 0x50
        /*003a*/ 	.short	0x0000


	//----- nvinfo : EIATTR_MAXREG_COUNT
	.align		4
        /*003c*/ 	.byte	0x03, 0x1b
        /*003e*/ 	.short	0x00ff


	//----- nvinfo : EIATTR_EXIT_INSTR_OFFSETS
	.align		4
        /*0040*/ 	.byte	0x04, 0x1c
        /*0042*/ 	.short	(.L_17 - .L_16)


	//   ....[0]....
.L_16:
        /*0044*/ 	.word	0x00000360


	//----- nvinfo : EIATTR_REQNTID
	.align		4
.L_17:
        /*0048*/ 	.byte	0x04, 0x10
        /*004a*/ 	.short	(.L_19 - .L_18)
.L_18:
        /*004c*/ 	.word	0x00000080
        /*0050*/ 	.word	0x00000001
        /*0054*/ 	.word	0x00000001


	//----- nvinfo : EIATTR_CBANK_PARAM_SIZE
	.align		4
.L_19:
        /*0058*/ 	.byte	0x03, 0x19
        /*005a*/ 	.short	0x0014


	//----- nvinfo : EIATTR_PARAM_CBANK
	.align		4
        /*005c*/ 	.byte	0x04, 0x0a
        /*005e*/ 	.short	(.L_21 - .L_20)
	.align		4
.L_20:
        /*0060*/ 	.word	index@(.nv.constant0.triton_poi_fused_convolution_div_max_pool2d_with_indices_relu_sub_23)
        /*0064*/ 	.short	0x0210
        /*0066*/ 	.short	0x0014


	//----- nvinfo : EIATTR_SW_WAR
	.align		4
.L_21:
        /*0068*/ 	.byte	0x04, 0x36
        /*006a*/ 	.short	(.L_23 - .L_22)
.L_22:
        /*006c*/ 	.word	0x00000008
.L_23:


//--------------------- .nv.callgraph             --------------------------
	.section	.nv.callgraph,"",@"SHT_CUDA_CALLGRAPH"
	.align	4
	.sectionentsize	8
	.align		4
        /*0000*/ 	.word	0x00000000
	.align		4
        /*0004*/ 	.word	0xffffffff
	.align		4
        /*0008*/ 	.word	0x00000000
	.align		4
        /*000c*/ 	.word	0xfffffffe
	.align		4
        /*0010*/ 	.word	0x00000000
	.align		4
        /*0014*/ 	.word	0xfffffffd
	.align		4
        /*0018*/ 	.word	0x00000000
	.align		4
        /*001c*/ 	.word	0xfffffffc


//--------------------- .text.triton_poi_fused_convolution_div_max_pool2d_with_indices_relu_sub_23 --------------------------
	.section	.text.triton_poi_fused_convolution_div_max_pool2d_with_indices_relu_sub_23,"ax",@progbits
	.align	128
        .global         triton_poi_fused_convolution_div_max_pool2d_with_indices_relu_sub_23
        .type           triton_poi_fused_convolution_div_max_pool2d_with_indices_relu_sub_23,@function
        .size           triton_poi_fused_convolution_div_max_pool2d_with_indices_relu_sub_23,(.L_x_1 - triton_poi_fused_convolution_div_max_pool2d_with_indices_relu_sub_23)
        .other          triton_poi_fused_convolution_div_max_pool2d_with_indices_relu_sub_23,@"STO_CUDA_ENTRY STV_DEFAULT"
triton_poi_fused_convolution_div_max_pool2d_with_indices_relu_sub_23:
.text.triton_poi_fused_convolution_div_max_pool2d_with_indices_relu_sub_23:
[----:B------:R-:W-:Y:S01]  /*0000*/  LDC R1, c[0x0][0x28] ;  /* 0x00000a00ff017b82 */ /* 0x000fe20000000800 */
[----:B------:R-:W1:Y:S01]  /*0010*/  S2R R0, SR_TID.X ;  /* 0x0000000000007919 */ /* 0x000e620000002100 */
[----:B------:R-:W-:Y:S01]  /*0020*/  ULDC.64 UR4, c[0x0][0x208] ;  /* 0x0000820000047ab9 */ /* 0x000fe20000000a00 */
[----:B------:R-:W2:Y:S01]  /*0030*/  S2R R3, SR_CTAID.X ;  /* 0x0000000000037919 */ /* 0x000ea20000002500 */
[----:B-1----:R-:W-:Y:S01]  /*0040*/  IMAD.SHL.U32 R0, R0, 0x2, RZ ;  /* 0x0000000200007824 */ /* 0x002fe200078e00ff */
[----:B--2---:R-:W-:-:S04]  /*0050*/  SHF.R.S32.HI R5, RZ, 0x17, R3 ;  /* 0x00000017ff057819 */ /* 0x004fc80000011403 */
[----:B------:R-:W-:Y:S02]  /*0060*/  LOP3.LUT R0, R0, 0xfe, RZ, 0xc0, !PT ;  /* 0x000000fe00007812 */ /* 0x000fe400078ec0ff */
[----:B------:R-:W-:-:S03]  /*0070*/  SGXT R5, R5, 0x1 ;  /* 0x000000010505781a */ /* 0x000fc60000000200 */
[----:B------:R-:W-:-:S05]  /*0080*/  IMAD R0, R3, 0x100, R0 ;  /* 0x0000010003007824 */ /* 0x000fca00078e0200 */
[----:B------:R-:W-:Y:S02]  /*0090*/  SHF.R.S32.HI R3, RZ, 0x1f, R0 ;  /* 0x0000001fff037819 */ /* 0x000fe40000011400 */
[-C--:B------:R-:W-:Y:S02]  /*00a0*/  LEA.HI R6, R5, R0.reuse, RZ, 0xb ;  /* 0x0000000005067211 */ /* 0x080fe400078f58ff */
[----:B------:R-:W-:Y:S02]  /*00b0*/  LEA.HI R4, R3, R0, RZ, 0x9 ;  /* 0x0000000003047211 */ /* 0x000fe400078f48ff */
[----:B------:R-:W1:Y:S01]  /*00c0*/  LDC.64 R2, c[0x0][0x210] ;  /* 0x00008400ff027b82 */ /* 0x000e620000000a00 */
[----:B------:R-:W-:Y:S01]  /*00d0*/  IMAD.SHL.U32 R7, R6, 0x4, RZ ;  /* 0x0000000406077824 */ /* 0x000fe200078e00ff */
[----:B------:R-:W-:-:S04]  /*00e0*/  SHF.R.S32.HI R5, RZ, 0x9, R4 ;  /* 0x00000009ff057819 */ /* 0x000fc80000011404 */
[----:B------:R-:W-:Y:S02]  /*00f0*/  LEA.HI R6, R5, R5, RZ, 0x2 ;  /* 0x0000000505067211 */ /* 0x000fe400078f10ff */
[----:B------:R-:W-:Y:S02]  /*0100*/  LOP3.LUT R8, R7, 0xffffe000, RZ, 0xc0, !PT ;  /* 0xffffe00007087812 */ /* 0x000fe400078ec0ff */
[----:B------:R-:W-:Y:S02]  /*0110*/  LOP3.LUT R7, R4, 0xfffffe00, RZ, 0xc0, !PT ;  /* 0xfffffe0004077812 */ /* 0x000fe400078ec0ff */
[----:B------:R-:W-:Y:S02]  /*0120*/  LOP3.LUT R6, R6, 0x3ffffc, RZ, 0xc0, !PT ;  /* 0x003ffffc06067812 */ /* 0x000fe400078ec0ff */
[----:B------:R-:W-:-:S03]  /*0130*/  IADD3 R7, R8, R0, -R7 ;  /* 0x0000000008077210 */ /* 0x000fc60007ffe807 */
[----:B------:R-:W-:-:S04]  /*0140*/  IMAD.IADD R6, R5, 0x1, -R6 ;  /* 0x0000000105067824 */ /* 0x000fc800078e0a06 */
[----:B------:R-:W-:-:S04]  /*0150*/  IMAD R11, R6, 0x400, R7 ;  /* 0x00000400060b7824 */ /* 0x000fc800078e0207 */
[C---:B------:R-:W-:Y:S02]  /*0160*/  VIADD R7, R11.reuse, 0x200 ;  /* 0x000002000b077836 */ /* 0x040fe40000000000 */
[----:B-1----:R-:W-:-:S04]  /*0170*/  IMAD.WIDE R4, R11, 0x4, R2 ;  /* 0x000000040b047825 */ /* 0x002fc800078e0202 */
[--C-:B------:R-:W-:Y:S02]  /*0180*/  IMAD.WIDE R6, R7, 0x4, R2.reuse ;  /* 0x0000000407067825 */ /* 0x100fe400078e0202 */
[----:B------:R-:W2:Y:S02]  /*0190*/  LDG.E.64 R4, desc[UR4][R4.64] ;  /* 0x0000000404047981 */ /* 0x000ea4000c1e1b00 */
[----:B------:R-:W-:Y:S02]  /*01a0*/  VIADD R9, R11, 0x1000 ;  /* 0x000010000b097836 */ /* 0x000fe40000000000 */
[----:B------:R-:W2:Y:S02]  /*01b0*/  LDG.E.64 R6, desc[UR4][R6.64] ;  /* 0x0000000406067981 */ /* 0x000ea4000c1e1b00 */
[----:B------:R-:W-:-:S04]  /*01c0*/  IMAD.WIDE R8, R9, 0x4, R2 ;  /* 0x0000000409087825 */ /* 0x000fc800078e0202 */
[----:B------:R-:W-:Y:S02]  /*01d0*/  VIADD R11, R11, 0x1200 ;  /* 0x000012000b0b7836 */ /* 0x000fe40000000000 */
[----:B------:R-:W3:Y:S02]  /*01e0*/  LDG.E.64 R8, desc[UR4][R8.64] ;  /* 0x0000000408087981 */ /* 0x000ee4000c1e1b00 */
[----:B------:R-:W-:Y:S02]  /*01f0*/  IMAD.WIDE R2, R11, 0x4, R2 ;  /* 0x000000040b027825 */ /* 0x000fe400078e0202 */
[----:B------:R-:W1:Y:S03]  /*0200*/  LDC.64 R10, c[0x0][0x218] ;  /* 0x00008600ff0a7b82 */ /* 0x000e660000000a00 */
[----:B------:R1:W4:Y:S02]  /*0210*/  LDG.E.64 R12, desc[UR4][R2.64] ;  /* 0x00000004020c7981 */ /* 0x000324000c1e1b00 */
[----:B-1----:R-:W-:Y:S01]  /*0220*/  IMAD.WIDE R2, R0, 0x4, R10 ;  /* 0x0000000400027825 */ /* 0x002fe200078e020a */
[----:B--2---:R-:W-:-:S02]  /*0230*/  FSETP.GT.AND P2, PT, R6, R4, PT ;  /* 0x000000040600720b */ /* 0x004fc40003f44000 */
[C---:B------:R-:W-:Y:S02]  /*0240*/  FSETP.GT.AND P3, PT, R7.reuse, R5, PT ;  /* 0x000000050700720b */ /* 0x040fe40003f64000 */
[----:B------:R-:W-:Y:S02]  /*0250*/  FSETP.NAN.AND P4, PT, R6, R6, PT ;  /* 0x000000060600720b */ /* 0x000fe40003f88000 */
[----:B------:R-:W-:Y:S02]  /*0260*/  FSETP.NAN.AND P5, PT, R7, R7, PT ;  /* 0x000000070700720b */ /* 0x000fe40003fa8000 */
[----:B---3--:R-:W-:Y:S02]  /*0270*/  FSETP.NAN.AND P0, PT, R8, R8, PT ;  /* 0x000000080800720b */ /* 0x008fe40003f08000 */
[----:B------:R-:W-:-:S03]  /*0280*/  FSETP.NAN.AND P1, PT, R9, R9, PT ;  /* 0x000000090900720b */ /* 0x000fc60003f28000 */
[----:B------:R-:W-:Y:S02]  /*0290*/  @!P2 FSEL R6, R6, R4, P4 ;  /* 0x000000040606a208 */ /* 0x000fe40002000000 */
[----:B------:R-:W-:Y:S02]  /*02a0*/  @!P3 FSEL R7, R7, R5, P5 ;  /* 0x000000050707b208 */ /* 0x000fe40002800000 */
[----:B----4-:R-:W-:Y:S02]  /*02b0*/  FSETP.NAN.AND P2, PT, R12, R12, PT ;  /* 0x0000000c0c00720b */ /* 0x010fe40003f48000 */
[----:B------:R-:W-:Y:S02]  /*02c0*/  FSETP.NAN.AND P3, PT, R13, R13, PT ;  /* 0x0000000d0d00720b */ /* 0x000fe40003f68000 */
[----:B------:R-:W-:Y:S02]  /*02d0*/  FSETP.GEU.AND P4, PT, R6, R8, PT ;  /* 0x000000080600720b */ /* 0x000fe40003f8e000 */
[----:B------:R-:W-:-:S02]  /*02e0*/  FSETP.GEU.AND P5, PT, R7, R9, PT ;  /* 0x000000090700720b */ /* 0x000fc40003fae000 */
[----:B------:R-:W-:Y:S02]  /*02f0*/  @!P0 FSEL R8, R8, R6, !P4 ;  /* 0x0000000608088208 */ /* 0x000fe40006000000 */
[----:B------:R-:W-:Y:S02]  /*0300*/  @!P1 FSEL R9, R9, R7, !P5 ;  /* 0x0000000709099208 */ /* 0x000fe40006800000 */
[----:B------:R-:W-:Y:S02]  /*0310*/  FSETP.GEU.AND P0, PT, R8, R12, PT ;  /* 0x0000000c0800720b */ /* 0x000fe40003f0e000 */
[----:B------:R-:W-:Y:S02]  /*0320*/  FSETP.GEU.AND P1, PT, R9, R13, PT ;  /* 0x0000000d0900720b */ /* 0x000fe40003f2e000 */
[----:B------:R-:W-:Y:S02]  /*0330*/  @!P2 SEL R12, R12, R8, !P0 ;  /* 0x000000080c0ca207 */ /* 0x000fe40004000000 */
[----:B------:R-:W-:-:S05]  /*0340*/  @!P3 SEL R13, R13, R9, !P1 ;  /* 0x000000090d0db207 */ /* 0x000fca0004800000 */
[----:B------:R-:W-:Y:S01]  /*0350*/  STG.E.64 desc[UR4][R2.64], R12 ;  /* 0x0000000c02007986 */ /* 0x000fe2000c101b04 */
[----:B------:R-:W-:Y:S05]  /*0360*/  EXIT ;  /* 0x000000000000794d */ /* 0x000fea0003800000 */
.L_x_0:
[----:B------:R-:W-:-:S00]  /*0370*/  BRA `(.L_x_0) ;  /* 0xfffffffc00fc7947 */ /* 0x000fc0000383ffff */
[----:B------:R-:W-:-:S00]  /*0380*/  NOP ;  /* 0x0000000000007918 */ /* 0x000fc00000000000 */
[----:B------:R-:W-:-:S00]  /*0390*/  NOP ;  /* 0x0000000000007918 */ /* 0x000fc00000000000 */
[----:B------:R-:W-:-:S00]  /*03a0*/  NOP ;  /* 0x0000000000007918 */ /* 0x000fc00000000000 */
[----:B------:R-:W-:-:S00]  /*03b0*/  NOP ;  /* 0x0000000000007918 */ /* 0x000fc00000000000 */
[----:B------:R-:W-:-:S00]  /*03c0*/  NOP ;  /* 0x0000000000007918 */ /* 0x000fc00000000000 */
[----:B------:R-:W-:-:S00]  /*03d0*/  NOP ;  /* 0x0000000000007918 */ /* 0x000fc00000000000 */
[----:B------:R-:W-:-:S00]  /*03e0*/  NOP ;  /* 0x0000000000007918 */ /* 0x000fc00000000000 */
[----:B------:R-:W-:-:S00]  /*03f0*/  NOP ;  /* 0x0000000000007918 */ /* 0x000fc00000000000 */
.L_x_1:


//--------------------- .nv.constant0.triton_poi_fused_convolution_div_max_pool2d_with_indices_relu_sub_23 --------------------------
	.section	.nv.constant0.triton_poi_fused_convolution_div_max_pool2d_with_indices_relu_sub_23,"a",@progbits
	.sectionflags	@""
	.align	4
.nv.constant0.triton_poi_fused_convolution_div_max_pool2d_with_indices_relu_sub_23:
	.zero		548
